
	.version 1.4
	.target sm_10, map_f64_to_f32
	// compiled with /i3c/hpcl/axj936/software/elastic/cuda/open64/lib//be
	// nvopencc 4.0 built on 2011-05-13

	//-----------------------------------------------------------
	// Compiling /tmp/tmpxft_00003274_00000000-7_pathfinder.cpp3.i (/tmp/ccBI#.RaQqqR)
	//-----------------------------------------------------------

	//-----------------------------------------------------------
	// Options:
	//-----------------------------------------------------------
	//  Target:ptx, ISA:sm_10, Endian:little, Pointer Size:64
	//  -O3	(Optimization level)
	//  -g0	(Debug level)
	//  -m2	(Report advisories)
	//-----------------------------------------------------------

	.file	1	"<command-line>"
	.file	2	"/tmp/tmpxft_00003274_00000000-6_pathfinder.cudafe2.gpu"
	.file	3	"/usr/lib/gcc/x86_64-redhat-linux/4.4.7/include/stddef.h"
	.file	4	"/i3c/hpcl/axj936/software/elastic/cuda/include/crt/device_runtime.h"
	.file	5	"/i3c/hpcl/axj936/software/elastic/cuda/include/host_defines.h"
	.file	6	"/i3c/hpcl/axj936/software/elastic/cuda/include/builtin_types.h"
	.file	7	"/i3c/hpcl/axj936/software/elastic/cuda/include/device_types.h"
	.file	8	"/i3c/hpcl/axj936/software/elastic/cuda/include/driver_types.h"
	.file	9	"/i3c/hpcl/axj936/software/elastic/cuda/include/surface_types.h"
	.file	10	"/i3c/hpcl/axj936/software/elastic/cuda/include/texture_types.h"
	.file	11	"/i3c/hpcl/axj936/software/elastic/cuda/include/vector_types.h"
	.file	12	"/i3c/hpcl/axj936/software/elastic/cuda/include/device_launch_parameters.h"
	.file	13	"/i3c/hpcl/axj936/software/elastic/cuda/include/crt/storage_class.h"
	.file	14	"/usr/include/bits/types.h"
	.file	15	"/usr/include/time.h"
	.file	16	"pathfinder.cu"
	.file	17	"/i3c/hpcl/axj936/software/elastic/cuda/include/common_functions.h"
	.file	18	"/i3c/hpcl/axj936/software/elastic/cuda/include/math_functions.h"
	.file	19	"/i3c/hpcl/axj936/software/elastic/cuda/include/math_constants.h"
	.file	20	"/i3c/hpcl/axj936/software/elastic/cuda/include/device_functions.h"
	.file	21	"/i3c/hpcl/axj936/software/elastic/cuda/include/sm_11_atomic_functions.h"
	.file	22	"/i3c/hpcl/axj936/software/elastic/cuda/include/sm_12_atomic_functions.h"
	.file	23	"/i3c/hpcl/axj936/software/elastic/cuda/include/sm_13_double_functions.h"
	.file	24	"/i3c/hpcl/axj936/software/elastic/cuda/include/sm_20_atomic_functions.h"
	.file	25	"/i3c/hpcl/axj936/software/elastic/cuda/include/sm_20_intrinsics.h"
	.file	26	"/i3c/hpcl/axj936/software/elastic/cuda/include/surface_functions.h"
	.file	27	"/i3c/hpcl/axj936/software/elastic/cuda/include/texture_fetch_functions.h"
	.file	28	"/i3c/hpcl/axj936/software/elastic/cuda/include/math_functions_dbl_ptx1.h"


	.entry _Z14dynproc_kerneliPiS_S_iiii (
		.param .s32 __cudaparm__Z14dynproc_kerneliPiS_S_iiii_iteration,
		.param .u64 __cudaparm__Z14dynproc_kerneliPiS_S_iiii_gpuWall,
		.param .u64 __cudaparm__Z14dynproc_kerneliPiS_S_iiii_gpuSrc,
		.param .u64 __cudaparm__Z14dynproc_kerneliPiS_S_iiii_gpuResults,
		.param .s32 __cudaparm__Z14dynproc_kerneliPiS_S_iiii_cols,
		.param .s32 __cudaparm__Z14dynproc_kerneliPiS_S_iiii_rows,
		.param .s32 __cudaparm__Z14dynproc_kerneliPiS_S_iiii_startStep,
		.param .s32 __cudaparm__Z14dynproc_kerneliPiS_S_iiii_border)
	{
	.reg .u16 %rh<3>;
	.reg .u32 %r<71>;
	.reg .u64 %rd<36>;
	.reg .pred %p<15>;
	.shared .align 4 .b8 __cuda___cuda_local_var_29788_37_non_const_prev48[1024];
	.shared .align 4 .b8 __cuda___cuda_local_var_29789_37_non_const_result1072[1024];
	.loc	16	111	0
$LDWbegin__Z14dynproc_kerneliPiS_S_iiii:
	ld.param.s32 	%r1, [__cudaparm__Z14dynproc_kerneliPiS_S_iiii_iteration];
	mul.lo.s32 	%r2, %r1, 2;
	ld.param.s32 	%r3, [__cudaparm__Z14dynproc_kerneliPiS_S_iiii_cols];
	sub.s32 	%r4, %r3, 1;
	mov.s32 	%r5, 256;
	sub.s32 	%r6, %r5, %r2;
	cvt.s32.u16 	%r7, %ctaid.x;
	mul.lo.s32 	%r8, %r7, %r6;
	ld.param.s32 	%r9, [__cudaparm__Z14dynproc_kerneliPiS_S_iiii_border];
	sub.s32 	%r10, %r8, %r9;
	cvt.s32.u16 	%r11, %tid.x;
	add.s32 	%r12, %r10, %r11;
	set.ge.u32.s32 	%r13, %r4, %r12;
	neg.s32 	%r14, %r13;
	mov.s32 	%r15, 0;
	set.ge.u32.s32 	%r16, %r12, %r15;
	neg.s32 	%r17, %r16;
	and.b32 	%r18, %r14, %r17;
	mov.u32 	%r19, 0;
	setp.eq.s32 	%p1, %r18, %r19;
	@%p1 bra 	$Lt_0_7938;
	.loc	16	151	0
	mov.u64 	%rd1, __cuda___cuda_local_var_29788_37_non_const_prev48;
	ld.param.u64 	%rd2, [__cudaparm__Z14dynproc_kerneliPiS_S_iiii_gpuSrc];
	cvt.s64.s32 	%rd3, %r12;
	mul.wide.s32 	%rd4, %r12, 4;
	add.u64 	%rd5, %rd2, %rd4;
	ld.global.s32 	%r20, [%rd5+0];
	cvt.s64.s32 	%rd6, %r11;
	mul.wide.s32 	%rd7, %r11, 4;
	add.u64 	%rd8, %rd1, %rd7;
	st.shared.s32 	[%rd8+0], %r20;
$Lt_0_7938:
	mov.u64 	%rd1, __cuda___cuda_local_var_29788_37_non_const_prev48;
	.loc	16	153	0
	bar.sync 	0;
	mov.u32 	%r21, 0;
	setp.le.s32 	%p2, %r1, %r21;
	@%p2 bra 	$Lt_0_11010;
	sub.s32 	%r22, %r11, 1;
	mov.s32 	%r23, 0;
	setp.lt.s32 	%p3, %r10, %r23;
	neg.s32 	%r24, %r10;
	mov.s32 	%r25, 0;
	selp.s32 	%r26, %r24, %r25, %p3;
	max.s32 	%r27, %r22, %r26;
	add.s32 	%r28, %r11, 1;
	add.s32 	%r29, %r10, 255;
	sub.s32 	%r30, %r3, %r10;
	setp.lt.s32 	%p4, %r4, %r29;
	sub.s32 	%r31, %r30, 1;
	mov.s32 	%r32, 255;
	selp.s32 	%r33, %r31, %r32, %p4;
	min.s32 	%r34, %r28, %r33;
	mov.s32 	%r35, %r1;
	sub.s32 	%r36, %r1, 1;
	setp.le.s32 	%p5, %r26, %r11;
	selp.s32 	%r37, 1, 0, %p5;
	setp.ge.s32 	%p6, %r33, %r11;
	selp.s32 	%r38, 1, 0, %p6;
	and.b32 	%r39, %r37, %r38;
	mov.s32 	%r40, 0;
	mov.u64 	%rd9, __cuda___cuda_local_var_29789_37_non_const_result1072;
	mov.s32 	%r41, %r35;
$Lt_0_8962:
 //<loop> Loop body line 153, nesting depth: 1, estimated iterations: unknown
	.loc	16	156	0
	mov.s32 	%r42, 0;
	add.s32 	%r43, %r40, 1;
	set.le.u32.s32 	%r44, %r43, %r11;
	neg.s32 	%r45, %r44;
	mov.s32 	%r46, 254;
	sub.s32 	%r47, %r46, %r40;
	set.le.u32.s32 	%r48, %r11, %r47;
	neg.s32 	%r49, %r48;
	and.b32 	%r50, %r45, %r49;
	and.b32 	%r51, %r39, %r50;
	mov.u32 	%r52, 0;
	setp.eq.s32 	%p7, %r51, %r52;
	@%p7 bra 	$Lt_0_9218;
	.loc	16	159	0
	mov.s32 	%r42, 1;
	.loc	16	166	0
	cvt.s64.s32 	%rd10, %r11;
	mul.wide.s32 	%rd11, %r11, 4;
	ld.param.u64 	%rd12, [__cudaparm__Z14dynproc_kerneliPiS_S_iiii_gpuWall];
	ld.param.s32 	%r53, [__cudaparm__Z14dynproc_kerneliPiS_S_iiii_startStep];
	add.s32 	%r54, %r53, %r40;
	mul.lo.s32 	%r55, %r3, %r54;
	add.s32 	%r56, %r12, %r55;
	cvt.s64.s32 	%rd13, %r56;
	mul.wide.s32 	%rd14, %r56, 4;
	add.u64 	%rd15, %rd12, %rd14;
	ld.global.s32 	%r57, [%rd15+0];
	cvt.s64.s32 	%rd16, %r34;
	mul.wide.s32 	%rd17, %r34, 4;
	add.u64 	%rd18, %rd1, %rd17;
	ld.shared.s32 	%r58, [%rd18+0];
	add.u64 	%rd19, %rd11, %rd1;
	ld.shared.s32 	%r59, [%rd19+0];
	cvt.s64.s32 	%rd20, %r27;
	mul.wide.s32 	%rd21, %r27, 4;
	add.u64 	%rd22, %rd1, %rd21;
	ld.shared.s32 	%r60, [%rd22+0];
	min.s32 	%r61, %r59, %r60;
	min.s32 	%r62, %r58, %r61;
	add.s32 	%r63, %r57, %r62;
	add.u64 	%rd23, %rd11, %rd9;
	st.shared.s32 	[%rd23+0], %r63;
$Lt_0_9218:
	.loc	16	169	0
	bar.sync 	0;
	.loc	16	171	0
	setp.eq.s32 	%p8, %r36, %r40;
	@%p8 bra 	$Lt_0_11266;
	mov.s32 	%r64, 0;
	setp.ne.s32 	%p9, %r42, %r64;
	mov.pred 	%p10, %p9;
	mov.pred 	%p11, %p12;
	@!%p9 bra 	$Lt_0_9730;
	.loc	16	173	0
	cvt.s64.s32 	%rd24, %r11;
	mul.wide.s32 	%rd25, %r11, 4;
	add.u64 	%rd26, %rd25, %rd9;
	ld.shared.s32 	%r65, [%rd26+0];
	add.u64 	%rd27, %rd25, %rd1;
	st.shared.s32 	[%rd27+0], %r65;
$Lt_0_9730:
	.loc	16	174	0
	bar.sync 	0;
	.loc	16	155	0
	mov.s32 	%r40, %r43;
	setp.ne.s32 	%p13, %r43, %r1;
	@%p13 bra 	$Lt_0_8962;
	bra.uni 	$Lt_0_258;
$Lt_0_11010:
	cvt.s32.s8 	%r66, %rh1;
	mov.s32 	%r67, 0;
	setp.ne.s32 	%p10, %r66, %r67;
	mov.u64 	%rd9, __cuda___cuda_local_var_29789_37_non_const_result1072;
	bra.uni 	$Lt_0_258;
$Lt_0_11266:
	mov.s32 	%r68, 0;
	setp.ne.s32 	%p10, %r42, %r68;
$Lt_0_258:
	.loc	16	175	0
	@!%p10 bra 	$Lt_0_10498;
	.loc	16	181	0
	cvt.s64.s32 	%rd28, %r11;
	mul.wide.s32 	%rd29, %r11, 4;
	add.u64 	%rd30, %rd9, %rd29;
	ld.shared.s32 	%r69, [%rd30+0];
	ld.param.u64 	%rd31, [__cudaparm__Z14dynproc_kerneliPiS_S_iiii_gpuResults];
	cvt.s64.s32 	%rd32, %r12;
	mul.wide.s32 	%rd33, %r12, 4;
	add.u64 	%rd34, %rd31, %rd33;
	st.global.s32 	[%rd34+0], %r69;
$Lt_0_10498:
	.loc	16	183	0
	exit;
$LDWend__Z14dynproc_kerneliPiS_S_iiii:
	} // _Z14dynproc_kerneliPiS_S_iiii



// ===== COMPILED SASS (sm_100) =====

	.target	sm_100

	.elftype	@"ET_EXEC"


//--------------------- .note.nv.tkinfo           --------------------------
	.section	.note.nv.tkinfo,"",@"SHT_NOTE"
	.sectionflags	@"SHF_NOTE_NV_TKINFO"
	.tkinfo
        /*0018*/ 	.word	0x00000002
        /*0030*/ 	.string	""
        /*0030*/ 	.string	"ptxas"
        /*0030*/ 	.string	"Cuda compilation tools, release 13.0, V13.0.88"
        /*0030*/ 	.string	"Build cuda_13.0.r13.0/compiler.36424714_0"
        /*0030*/ 	.string	"-arch sm_100 "



//--------------------- .note.nv.cuinfo           --------------------------
	.section	.note.nv.cuinfo,"",@"SHT_NOTE"
	.sectionflags	@"SHF_NOTE_NV_CUINFO"
        /*0018*/ 	.short	0x0002
        /*001a*/ 	.short	0x000a
        /*001c*/ 	.short	0x0082
	.zero		2


//--------------------- .nv.info                  --------------------------
	.section	.nv.info,"",@"SHT_CUDA_INFO"
	.align	4


	//----- nvinfo : EIATTR_REGCOUNT
	.align		4
        /*0000*/ 	.byte	0x04, 0x2f
        /*0002*/ 	.short	(.L_1 - .L_0)
	.align		4
.L_0:
        /*0004*/ 	.word	index@(_Z14dynproc_kerneliPiS_S_iiii)
        /*0008*/ 	.word	0x00000014


	//----- nvinfo : EIATTR_FRAME_SIZE
	.align		4
.L_1:
        /*000c*/ 	.byte	0x04, 0x11
        /*000e*/ 	.short	(.L_3 - .L_2)
	.align		4
.L_2:
        /*0010*/ 	.word	index@(_Z14dynproc_kerneliPiS_S_iiii)
        /*0014*/ 	.word	0x00000000


	//----- nvinfo : EIATTR_MIN_STACK_SIZE
	.align		4
.L_3:
        /*0018*/ 	.byte	0x04, 0x12
        /*001a*/ 	.short	(.L_5 - .L_4)
	.align		4
.L_4:
        /*001c*/ 	.word	index@(_Z14dynproc_kerneliPiS_S_iiii)
        /*0020*/ 	.word	0x00000000
.L_5:


//--------------------- .nv.compat                --------------------------
	.section	.nv.compat,"",@"SHT_CUDA_COMPAT_INFO"
	.align	4
        /*0000*/ 	.byte	0x02, 0x09, 0x00, 0x00, 0x02, 0x02, 0x01, 0x00, 0x02, 0x05, 0x05, 0x00, 0x03, 0x07, 0x01, 0x01
        /*0010*/ 	.byte	0x02, 0x03, 0x00, 0x00, 0x02, 0x06, 0x01, 0x00, 0x04, 0x0b, 0x08, 0x00, 0x09, 0x00, 0x00, 0x00
        /*0020*/ 	.byte	0x00, 0x00, 0x00, 0x00


//--------------------- .nv.info._Z14dynproc_kerneliPiS_S_iiii --------------------------
	.section	.nv.info._Z14dynproc_kerneliPiS_S_iiii,"",@"SHT_CUDA_INFO"
	.sectionflags	@""
	.align	4


	//----- nvinfo : EIATTR_CUDA_API_VERSION
	.align		4
        /*0000*/ 	.byte	0x04, 0x37
        /*0002*/ 	.short	(.L_7 - .L_6)
.L_6:
        /*0004*/ 	.word	0x00000082


	//----- nvinfo : EIATTR_KPARAM_INFO
	.align		4
.L_7:
        /*0008*/ 	.byte	0x04, 0x17
        /*000a*/ 	.short	(.L_9 - .L_8)
.L_8:
        /*000c*/ 	.word	0x00000000
        /*0010*/ 	.short	0x0007
        /*0012*/ 	.short	0x002c
        /*0014*/ 	.byte	0x00, 0xf0, 0x11, 0x00


	//----- nvinfo : EIATTR_KPARAM_INFO
	.align		4
.L_9:
        /*0018*/ 	.byte	0x04, 0x17
        /*001a*/ 	.short	(.L_11 - .L_10)
.L_10:
        /*001c*/ 	.word	0x00000000
        /*0020*/ 	.short	0x0006
        /*0022*/ 	.short	0x0028
        /*0024*/ 	.byte	0x00, 0xf0, 0x11, 0x00


	//----- nvinfo : EIATTR_KPARAM_INFO
	.align		4
.L_11:
        /*0028*/ 	.byte	0x04, 0x17
        /*002a*/ 	.short	(.L_13 - .L_12)
.L_12:
        /*002c*/ 	.word	0x00000000
        /*0030*/ 	.short	0x0005
        /*0032*/ 	.short	0x0024
        /*0034*/ 	.byte	0x00, 0xf0, 0x11, 0x00


	//----- nvinfo : EIATTR_KPARAM_INFO
	.align		4
.L_13:
        /*0038*/ 	.byte	0x04, 0x17
        /*003a*/ 	.short	(.L_15 - .L_14)
.L_14:
        /*003c*/ 	.word	0x00000000
        /*0040*/ 	.short	0x0004
        /*0042*/ 	.short	0x0020
        /*0044*/ 	.byte	0x00, 0xf0, 0x11, 0x00


	//----- nvinfo : EIATTR_KPARAM_INFO
	.align		4
.L_15:
        /*0048*/ 	.byte	0x04, 0x17
        /*004a*/ 	.short	(.L_17 - .L_16)
.L_16:
        /*004c*/ 	.word	0x00000000
        /*0050*/ 	.short	0x0003
        /*0052*/ 	.short	0x0018
        /*0054*/ 	.byte	0x00, 0xf0, 0x21, 0x00


	//----- nvinfo : EIATTR_KPARAM_INFO
	.align		4
.L_17:
        /*0058*/ 	.byte	0x04, 0x17
        /*005a*/ 	.short	(.L_19 - .L_18)
.L_18:
        /*005c*/ 	.word	0x00000000
        /*0060*/ 	.short	0x0002
        /*0062*/ 	.short	0x0010
        /*0064*/ 	.byte	0x00, 0xf0, 0x21, 0x00


	//----- nvinfo : EIATTR_KPARAM_INFO
	.align		4
.L_19:
        /*0068*/ 	.byte	0x04, 0x17
        /*006a*/ 	.short	(.L_21 - .L_20)
.L_20:
        /*006c*/ 	.word	0x00000000
        /*0070*/ 	.short	0x0001
        /*0072*/ 	.short	0x0008
        /*0074*/ 	.byte	0x00, 0xf0, 0x21, 0x00


	//----- nvinfo : EIATTR_KPARAM_INFO
	.align		4
.L_21:
        /*0078*/ 	.byte	0x04, 0x17
        /*007a*/ 	.short	(.L_23 - .L_22)
.L_22:
        /*007c*/ 	.word	0x00000000
        /*0080*/ 	.short	0x0000
        /*0082*/ 	.short	0x0000
        /*0084*/ 	.byte	0x00, 0xf0, 0x11, 0x00


	//----- nvinfo : EIATTR_SPARSE_MMA_MASK
	.align		4
.L_23:
        /*0088*/ 	.byte	0x03, 0x50
        /*008a*/ 	.short	0x0000


	//----- nvinfo : EIATTR_MAXREG_COUNT
	.align		4
        /*008c*/ 	.byte	0x03, 0x1b
        /*008e*/ 	.short	0x00ff


	//----- nvinfo : EIATTR_NUM_BARRIERS
	.align		4
        /*0090*/ 	.byte	0x02, 0x4c
        /*0092*/ 	.byte	0x01
	.zero		1


	//----- nvinfo : EIATTR_MERCURY_ISA_VERSION
	.align		4
        /*0094*/ 	.byte	0x03, 0x5f
        /*0096*/ 	.short	0x0101


	//----- nvinfo : EIATTR_VRC_CTA_INIT_COUNT
	.align		4
        /*0098*/ 	.byte	0x02, 0x4a
	.zero		1
	.zero		1


	//----- nvinfo : EIATTR_EXIT_INSTR_OFFSETS
	.align		4
        /*009c*/ 	.byte	0x04, 0x1c
        /*009e*/ 	.short	(.L_25 - .L_24)


	//   ....[0]....
.L_24:
        /*00a0*/ 	.word	0x00000600


	//   ....[1]....
        /*00a4*/ 	.word	0x00000660


	//----- nvinfo : EIATTR_CRS_STACK_SIZE
	.align		4
.L_25:
        /*00a8*/ 	.byte	0x04, 0x1e
        /*00aa*/ 	.short	(.L_27 - .L_26)
.L_26:
        /*00ac*/ 	.word	0x00000000


	//----- nvinfo : EIATTR_CBANK_PARAM_SIZE
	.align		4
.L_27:
        /*00b0*/ 	.byte	0x03, 0x19
        /*00b2*/ 	.short	0x0030


	//----- nvinfo : EIATTR_PARAM_CBANK
	.align		4
        /*00b4*/ 	.byte	0x04, 0x0a
        /*00b6*/ 	.short	(.L_29 - .L_28)
	.align		4
.L_28:
        /*00b8*/ 	.word	index@(.nv.constant0._Z14dynproc_kerneliPiS_S_iiii)
        /*00bc*/ 	.short	0x0380
        /*00be*/ 	.short	0x0030


	//----- nvinfo : EIATTR_SW_WAR
	.align		4
.L_29:
        /*00c0*/ 	.byte	0x04, 0x36
        /*00c2*/ 	.short	(.L_31 - .L_30)
.L_30:
        /*00c4*/ 	.word	0x00000008
.L_31:


//--------------------- .nv.callgraph             --------------------------
	.section	.nv.callgraph,"",@"SHT_CUDA_CALLGRAPH"
	.align	4
	.sectionentsize	8
	.align		4
        /*0000*/ 	.word	0x00000000
	.align		4
        /*0004*/ 	.word	0xffffffff
	.align		4
        /*0008*/ 	.word	0x00000000
	.align		4
        /*000c*/ 	.word	0xfffffffe
	.align		4
        /*0010*/ 	.word	0x00000000
	.align		4
        /*0014*/ 	.word	0xfffffffd
	.align		4
        /*0018*/ 	.word	0x00000000
	.align		4
        /*001c*/ 	.word	0xfffffffc


//--------------------- .text._Z14dynproc_kerneliPiS_S_iiii --------------------------
	.section	.text._Z14dynproc_kerneliPiS_S_iiii,"ax",@progbits
	.align	128
.text._Z14dynproc_kerneliPiS_S_iiii:
        .type           _Z14dynproc_kerneliPiS_S_iiii,@function
        .size           _Z14dynproc_kerneliPiS_S_iiii,(.L_x_8 - _Z14dynproc_kerneliPiS_S_iiii)
        .other          _Z14dynproc_kerneliPiS_S_iiii,@"STO_CUDA_ENTRY STV_DEFAULT"
_Z14dynproc_kerneliPiS_S_iiii:
[----:B------:R-:W-:Y:S01]  /*0000*/  LDC R1, c[0x0][0x37c] ;  /* 0x0000df00ff017b82 */ /* 0x000fe20000000800 */
[----:B------:R-:W0:Y:S07]  /*0010*/  S2R R3, SR_CTAID.X ;  /* 0x0000000000037919 */ /* 0x000e2e0000002500 */
[----:B------:R-:W1:Y:S01]  /*0020*/  LDC R10, c[0x0][0x380] ;  /* 0x0000e000ff0a7b82 */ /* 0x000e620000000800 */
[----:B------:R-:W2:Y:S01]  /*0030*/  LDCU.64 UR10, c[0x0][0x358] ;  /* 0x00006b00ff0a77ac */ /* 0x000ea20008000a00 */
[----:B------:R-:W-:Y:S01]  /*0040*/  BSSY.RECONVERGENT B0, `(.L_x_0) ;  /* 0x0000016000007945 */ /* 0x000fe20003800200 */
[----:B------:R-:W3:Y:S05]  /*0050*/  S2R R4, SR_TID.X ;  /* 0x0000000000047919 */ /* 0x000eea0000002100 */
[----:B------:R-:W4:Y:S08]  /*0060*/  LDC R9, c[0x0][0x3ac] ;  /* 0x0000eb00ff097b82 */ /* 0x000f300000000800 */
[----:B------:R-:W5:Y:S01]  /*0070*/  LDC R8, c[0x0][0x3a0] ;  /* 0x0000e800ff087b82 */ /* 0x000f620000000800 */
[----:B-1----:R-:W-:-:S05]  /*0080*/  IMAD.MOV R0, RZ, RZ, -R10 ;  /* 0x000000ffff007224 */ /* 0x002fca00078e0a0a */
[----:B------:R-:W-:Y:S02]  /*0090*/  LEA R0, R0, 0x100, 0x1 ;  /* 0x0000010000007811 */ /* 0x000fe400078e08ff */
[----:B0-----:R-:W-:Y:S02]  /*00a0*/  LOP3.LUT R3, R3, 0xffff, RZ, 0xc0, !PT ;  /* 0x0000ffff03037812 */ /* 0x001fe400078ec0ff */
[----:B---3--:R-:W-:-:S03]  /*00b0*/  LOP3.LUT R4, R4, 0xffff, RZ, 0xc0, !PT ;  /* 0x0000ffff04047812 */ /* 0x008fc600078ec0ff */
[----:B----4-:R-:W-:-:S04]  /*00c0*/  IMAD R9, R0, R3, -R9 ;  /* 0x0000000300097224 */ /* 0x010fc800078e0a09 */
[----:B------:R-:W-:Y:S02]  /*00d0*/  IMAD.IADD R0, R9, 0x1, R4 ;  /* 0x0000000109007824 */ /* 0x000fe400078e0204 */
[----:B-----5:R-:W-:-:S03]  /*00e0*/  VIADD R7, R8, 0xffffffff ;  /* 0xffffffff08077836 */ /* 0x020fc60000000000 */
[----:B------:R-:W-:-:S04]  /*00f0*/  ISETP.GE.AND P0, PT, R0, RZ, PT ;  /* 0x000000ff0000720c */ /* 0x000fc80003f06270 */
[----:B------:R-:W-:-:S13]  /*0100*/  ISETP.GE.AND P0, PT, R7, R0, P0 ;  /* 0x000000000700720c */ /* 0x000fda0000706270 */
[----:B--2---:R-:W-:Y:S05]  /*0110*/  @!P0 BRA `(.L_x_1) ;  /* 0x0000000000208947 */ /* 0x004fea0003800000 */
[----:B------:R-:W0:Y:S02]  /*0120*/  LDC.64 R2, c[0x0][0x390] ;  /* 0x0000e400ff027b82 */ /* 0x000e240000000a00 */
[----:B0-----:R-:W-:-:S06]  /*0130*/  IMAD.WIDE R2, R0, 0x4, R2 ;  /* 0x0000000400027825 */ /* 0x001fcc00078e0202 */
[----:B------:R-:W2:Y:S01]  /*0140*/  LDG.E R2, desc[UR10][R2.64] ;  /* 0x0000000a02027981 */ /* 0x000ea2000c1e1900 */
[----:B------:R-:W0:Y:S01]  /*0150*/  S2UR UR5, SR_CgaCtaId ;  /* 0x00000000000579c3 */ /* 0x000e220000008800 */
[----:B------:R-:W-:Y:S02]  /*0160*/  UMOV UR4, 0x400 ;  /* 0x0000040000047882 */ /* 0x000fe40000000000 */
[----:B0-----:R-:W-:-:S06]  /*0170*/  ULEA UR4, UR5, UR4, 0x18 ;  /* 0x0000000405047291 */ /* 0x001fcc000f8ec0ff */
[----:B------:R-:W-:-:S05]  /*0180*/  LEA R5, R4, UR4, 0x2 ;  /* 0x0000000404057c11 */ /* 0x000fca000f8e10ff */
[----:B--2---:R0:W-:Y:S02]  /*0190*/  STS [R5], R2 ;  /* 0x0000000205007388 */ /* 0x0041e40000000800 */
.L_x_1:
[----:B------:R-:W-:Y:S05]  /*01a0*/  BSYNC.RECONVERGENT B0 ;  /* 0x0000000000007941 */ /* 0x000fea0003800200 */
.L_x_0:
[----:B------:R-:W-:Y:S01]  /*01b0*/  BAR.SYNC.DEFER_BLOCKING 0x0 ;  /* 0x0000000000007b1d */ /* 0x000fe20000010000 */
[----:B------:R-:W-:-:S05]  /*01c0*/  ISETP.GT.AND P0, PT, R10, RZ, PT ;  /* 0x000000ff0a00720c */ /* 0x000fca0003f04270 */
[----:B------:R-:W-:-:S08]  /*01d0*/  UMOV UR6, 0x400 ;  /* 0x0000040000067882 */ /* 0x000fd00000000000 */
[----:B------:R-:W-:Y:S05]  /*01e0*/  @!P0 BRA `(.L_x_2) ;  /* 0x0000000000f08947 */ /* 0x000fea0003800000 */
[----:B------:R-:W1:Y:S01]  /*01f0*/  S2UR UR7, SR_CgaCtaId ;  /* 0x00000000000779c3 */ /* 0x000e620000008800 */
[C---:B------:R-:W-:Y:S01]  /*0200*/  VIADD R6, R9.reuse, 0xff ;  /* 0x000000ff09067836 */ /* 0x040fe20000000000 */
[C---:B------:R-:W-:Y:S01]  /*0210*/  ISETP.GE.AND P0, PT, R9.reuse, RZ, PT ;  /* 0x000000ff0900720c */ /* 0x040fe20003f06270 */
[----:B------:R-:W-:Y:S01]  /*0220*/  UIADD3 UR4, UPT, UPT, UR6, 0x400, URZ ;  /* 0x0000040006047890 */ /* 0x000fe2000fffe0ff */
[----:B------:R-:W-:Y:S01]  /*0230*/  IADD3 R8, PT, PT, -R9, -0x1, R8 ;  /* 0xffffffff09087810 */ /* 0x000fe20007ffe108 */
[----:B------:R-:W-:Y:S01]  /*0240*/  IMAD.MOV R9, RZ, RZ, -R9 ;  /* 0x000000ffff097224 */ /* 0x000fe200078e0a09 */
[----:B------:R-:W-:Y:S01]  /*0250*/  ISETP.GE.AND P1, PT, R7, R6, PT ;  /* 0x000000060700720c */ /* 0x000fe20003f26270 */
[----:B------:R-:W-:Y:S01]  /*0260*/  VIADD R10, R10, 0xffffffff ;  /* 0xffffffff0a0a7836 */ /* 0x000fe20000000000 */
[----:B0-----:R-:W0:Y:S01]  /*0270*/  LDC R5, c[0x0][0x3a0] ;  /* 0x0000e800ff057b82 */ /* 0x001e220000000800 */
[----:B------:R-:W2:Y:S01]  /*0280*/  LDCU UR12, c[0x0][0x380] ;  /* 0x00007000ff0c77ac */ /* 0x000ea20008000800 */
[----:B------:R-:W-:-:S02]  /*0290*/  SEL R7, R9, RZ, !P0 ;  /* 0x000000ff09077207 */ /* 0x000fc40004000000 */
[----:B------:R-:W-:Y:S01]  /*02a0*/  SEL R9, R8, 0xff, !P1 ;  /* 0x000000ff08097807 */ /* 0x000fe20004800000 */
[----:B------:R-:W3:Y:S01]  /*02b0*/  LDCU UR9, c[0x0][0x3a8] ;  /* 0x00007500ff0977ac */ /* 0x000ee20008000800 */
[-C--:B------:R-:W-:Y:S02]  /*02c0*/  ISETP.GT.AND P1, PT, R7, R4.reuse, PT ;  /* 0x000000040700720c */ /* 0x080fe40003f24270 */
[----:B------:R-:W4:Y:S01]  /*02d0*/  LDC.64 R2, c[0x0][0x388] ;  /* 0x0000e200ff027b82 */ /* 0x000f220000000a00 */
[----:B------:R-:W-:Y:S02]  /*02e0*/  ISETP.GE.AND P0, PT, R9, R4, PT ;  /* 0x000000040900720c */ /* 0x000fe40003f06270 */
[C---:B------:R-:W-:Y:S02]  /*02f0*/  VIADDMNMX R8, R4.reuse, 0xffffffff, R7, !PT ;  /* 0xffffffff04087846 */ /* 0x040fe40007800107 */
[----:B------:R-:W-:Y:S02]  /*0300*/  VIADDMNMX R9, R4, 0x1, R9, PT ;  /* 0x0000000104097846 */ /* 0x000fe40003800109 */
[----:B------:R-:W-:Y:S01]  /*0310*/  SEL R11, RZ, 0x1, P1 ;  /* 0x00000001ff0b7807 */ /* 0x000fe20000800000 */
[----:B-1----:R-:W-:Y:S01]  /*0320*/  ULEA UR5, UR7, UR4, 0x18 ;  /* 0x0000000407057291 */ /* 0x002fe2000f8ec0ff */
[----:B------:R-:W-:Y:S01]  /*0330*/  SEL R12, RZ, 0x1, !P0 ;  /* 0x00000001ff0c7807 */ /* 0x000fe20004000000 */
[----:B------:R-:W-:Y:S01]  /*0340*/  ULEA UR7, UR7, UR6, 0x18 ;  /* 0x0000000607077291 */ /* 0x000fe2000f8ec0ff */
[----:B--2---:R-:W-:-:S11]  /*0350*/  UMOV UR4, URZ ;  /* 0x000000ff00047c82 */ /* 0x004fd60008000000 */
.L_x_6:
[----:B------:R-:W-:Y:S01]  /*0360*/  UIADD3 UR8, UPT, UPT, -UR4, 0xfe, URZ ;  /* 0x000000fe04087890 */ /* 0x000fe2000fffe1ff */
[----:B------:R-:W-:Y:S01]  /*0370*/  BSSY.RECONVERGENT B0, `(.L_x_3) ;  /* 0x0000017000007945 */ /* 0x000fe20003800200 */
[----:B------:R-:W-:-:S04]  /*0380*/  UIADD3 UR6, UPT, UPT, UR4, 0x1, URZ ;  /* 0x0000000104067890 */ /* 0x000fc8000fffe0ff */
[----:B------:R-:W-:-:S04]  /*0390*/  ISETP.LE.AND P0, PT, R4, UR8, PT ;  /* 0x0000000804007c0c */ /* 0x000fc8000bf03270 */
[----:B------:R-:W-:-:S04]  /*03a0*/  ISETP.GE.AND P0, PT, R4, UR6, P0 ;  /* 0x0000000604007c0c */ /* 0x000fc80008706270 */
[----:B--2---:R-:W-:Y:S02]  /*03b0*/  SEL R6, RZ, 0x1, !P0 ;  /* 0x00000001ff067807 */ /* 0x004fe40004000000 */
[----:B------:R-:W-:Y:S02]  /*03c0*/  PLOP3.LUT P0, PT, PT, PT, PT, 0x8, 0x80 ;  /* 0x000000000080781c */ /* 0x000fe40003f0e170 */
[----:B------:R-:W-:-:S13]  /*03d0*/  LOP3.LUT P1, RZ, R6, R11, R12, 0x80, !PT ;  /* 0x0000000b06ff7212 */ /* 0x000fda000782800c */
[----:B-1----:R-:W-:Y:S05]  /*03e0*/  @!P1 BRA `(.L_x_4) ;  /* 0x00000000003c9947 */ /* 0x002fea0003800000 */
[----:B---3--:R-:W-:-:S06]  /*03f0*/  UIADD3 UR8, UPT, UPT, UR4, UR9, URZ ;  /* 0x0000000904087290 */ /* 0x008fcc000fffe0ff */
[----:B0-----:R-:W-:-:S04]  /*0400*/  IMAD R7, R5, UR8, R0 ;  /* 0x0000000805077c24 */ /* 0x001fc8000f8e0200 */
[----:B----4-:R-:W-:-:S06]  /*0410*/  IMAD.WIDE R6, R7, 0x4, R2 ;  /* 0x0000000407067825 */ /* 0x010fcc00078e0202 */
[----:B------:R-:W2:Y:S01]  /*0420*/  LDG.E R6, desc[UR10][R6.64] ;  /* 0x0000000a06067981 */ /* 0x000ea2000c1e1900 */
[----:B------:R-:W-:Y:S02]  /*0430*/  LEA R13, R9, UR7, 0x2 ;  /* 0x00000007090d7c11 */ /* 0x000fe4000f8e10ff */
[----:B------:R-:W-:Y:S02]  /*0440*/  LEA R15, R8, UR7, 0x2 ;  /* 0x00000007080f7c11 */ /* 0x000fe4000f8e10ff */
[----:B------:R-:W-:Y:S02]  /*0450*/  LEA R16, R4, UR7, 0x2 ;  /* 0x0000000704107c11 */ /* 0x000fe4000f8e10ff */
[----:B------:R-:W-:Y:S01]  /*0460*/  LDS R13, [R13] ;  /* 0x000000000d0d7984 */ /* 0x000fe20000000800 */
[----:B------:R-:W-:-:S03]  /*0470*/  PLOP3.LUT P0, PT, PT, PT, PT, 0x80, 0x8 ;  /* 0x000000000008781c */ /* 0x000fc60003f0f070 */
[----:B------:R-:W-:Y:S04]  /*0480*/  LDS R14, [R16] ;  /* 0x00000000100e7984 */ /* 0x000fe80000000800 */
[----:B------:R-:W0:Y:S02]  /*0490*/  LDS R15, [R15] ;  /* 0x000000000f0f7984 */ /* 0x000e240000000800 */
[----:B0-----:R-:W-:Y:S02]  /*04a0*/  VIMNMX3 R17, R14, R15, R13, PT ;  /* 0x0000000f0e11720f */ /* 0x001fe4000380010d */
[----:B------:R-:W-:-:S03]  /*04b0*/  LEA R14, R4, UR5, 0x2 ;  /* 0x00000005040e7c11 */ /* 0x000fc6000f8e10ff */
[----:B--2---:R-:W-:-:S05]  /*04c0*/  IMAD.IADD R17, R6, 0x1, R17 ;  /* 0x0000000106117824 */ /* 0x004fca00078e0211 */
[----:B------:R1:W-:Y:S02]  /*04d0*/  STS [R14], R17 ;  /* 0x000000110e007388 */ /* 0x0003e40000000800 */
.L_x_4:
[----:B---3--:R-:W-:Y:S05]  /*04e0*/  BSYNC.RECONVERGENT B0 ;  /* 0x0000000000007941 */ /* 0x008fea0003800200 */
.L_x_3:
[----:B------:R-:W-:Y:S01]  /*04f0*/  BAR.SYNC.DEFER_BLOCKING 0x0 ;  /* 0x0000000000007b1d */ /* 0x000fe20000010000 */
[----:B------:R-:W-:-:S13]  /*0500*/  ISETP.NE.AND P1, PT, R10, UR4, PT ;  /* 0x000000040a007c0c */ /* 0x000fda000bf25270 */
[----:B------:R-:W-:Y:S05]  /*0510*/  @!P1 BRA `(.L_x_5) ;  /* 0x0000000000389947 */ /* 0x000fea0003800000 */
[C---:B------:R-:W-:Y:S01]  /*0520*/  @P0 LEA R6, R4.reuse, UR5, 0x2 ;  /* 0x0000000504060c11 */ /* 0x040fe2000f8e10ff */
[----:B------:R-:W-:Y:S01]  /*0530*/  UISETP.NE.AND UP0, UPT, UR6, UR12, UPT ;  /* 0x0000000c0600728c */ /* 0x000fe2000bf05270 */
[----:B------:R-:W-:Y:S01]  /*0540*/  @P0 LEA R7, R4, UR7, 0x2 ;  /* 0x0000000704070c11 */ /* 0x000fe2000f8e10ff */
[----:B------:R-:W-:-:S03]  /*0550*/  UMOV UR4, UR6 ;  /* 0x0000000600047c82 */ /* 0x000fc60008000000 */
[----:B------:R-:W2:Y:S04]  /*0560*/  @P0 LDS R6, [R6] ;  /* 0x0000000006060984 */ /* 0x000ea80000000800 */
[----:B--2---:R2:W-:Y:S01]  /*0570*/  @P0 STS [R7], R6 ;  /* 0x0000000607000388 */ /* 0x0045e20000000800 */
[----:B------:R-:W-:Y:S06]  /*0580*/  BAR.SYNC.DEFER_BLOCKING 0x0 ;  /* 0x0000000000007b1d */ /* 0x000fec0000010000 */
[----:B------:R-:W-:Y:S05]  /*0590*/  BRA.U UP0, `(.L_x_6) ;  /* 0xfffffffd00707547 */ /* 0x000fea000b83ffff */
[----:B------:R-:W-:Y:S05]  /*05a0*/  BRA `(.L_x_5) ;  /* 0x0000000000147947 */ /* 0x000fea0003800000 */
.L_x_2:
[----:B------:R-:W1:Y:S01]  /*05b0*/  S2UR UR4, SR_CgaCtaId ;  /* 0x00000000000479c3 */ /* 0x000e620000008800 */
[----:B0-----:R-:W-:Y:S01]  /*05c0*/  PRMT R2, R0, 0x8880, RZ ;  /* 0x0000888000027816 */ /* 0x001fe200000000ff */
[----:B------:R-:W-:-:S03]  /*05d0*/  UIADD3 UR5, UPT, UPT, UR6, 0x400, URZ ;  /* 0x0000040006057890 */ /* 0x000fc6000fffe0ff */
[----:B------:R-:W-:Y:S01]  /*05e0*/  ISETP.NE.AND P0, PT, R2, RZ, PT ;  /* 0x000000ff0200720c */ /* 0x000fe20003f05270 */
[----:B-1----:R-:W-:-:S12]  /*05f0*/  ULEA UR5, UR4, UR5, 0x18 ;  /* 0x0000000504057291 */ /* 0x002fd8000f8ec0ff */
.L_x_5:
[----:B------:R-:W-:Y:S05]  /*0600*/  @!P0 EXIT ;  /* 0x000000000000894d */ /* 0x000fea0003800000 */
[----:B------:R-:W-:Y:S01]  /*0610*/  LEA R4, R4, UR5, 0x2 ;  /* 0x0000000504047c11 */ /* 0x000fe2000f8e10ff */
[----:B----4-:R-:W3:Y:S04]  /*0620*/  LDC.64 R2, c[0x0][0x398] ;  /* 0x0000e600ff027b82 */ /* 0x010ee80000000a00 */
[----:B0-----:R-:W0:Y:S01]  /*0630*/  LDS R5, [R4] ;  /* 0x0000000004057984 */ /* 0x001e220000000800 */
[----:B---3--:R-:W-:-:S05]  /*0640*/  IMAD.WIDE R2, R0, 0x4, R2 ;  /* 0x0000000400027825 */ /* 0x008fca00078e0202 */
[----:B0-----:R-:W-:Y:S01]  /*0650*/  STG.E desc[UR10][R2.64], R5 ;  /* 0x0000000502007986 */ /* 0x001fe2000c10190a */
[----:B------:R-:W-:Y:S05]  /*0660*/  EXIT ;  /* 0x000000000000794d */ /* 0x000fea0003800000 */
.L_x_7:
[----:B------:R-:W-:-:S00]  /*0670*/  BRA `(.L_x_7) ;  /* 0xfffffffc00fc7947 */ /* 0x000fc0000383ffff */
[----:B------:R-:W-:-:S00]  /*0680*/  NOP ;  /* 0x0000000000007918 */ /* 0x000fc00000000000 */
[----:B------:R-:W-:-:S00]  /*0690*/  NOP ;  /* 0x0000000000007918 */ /* 0x000fc00000000000 */
[----:B------:R-:W-:-:S00]  /*06a0*/  NOP ;  /* 0x0000000000007918 */ /* 0x000fc00000000000 */
[----:B------:R-:W-:-:S00]  /*06b0*/  NOP ;  /* 0x0000000000007918 */ /* 0x000fc00000000000 */
[----:B------:R-:W-:-:S00]  /*06c0*/  NOP ;  /* 0x0000000000007918 */ /* 0x000fc00000000000 */
[----:B------:R-:W-:-:S00]  /*06d0*/  NOP ;  /* 0x0000000000007918 */ /* 0x000fc00000000000 */
[----:B------:R-:W-:-:S00]  /*06e0*/  NOP ;  /* 0x0000000000007918 */ /* 0x000fc00000000000 */
[----:B------:R-:W-:-:S00]  /*06f0*/  NOP ;  /* 0x0000000000007918 */ /* 0x000fc00000000000 */
.L_x_8:


//--------------------- .nv.shared._Z14dynproc_kerneliPiS_S_iiii --------------------------
	.section	.nv.shared._Z14dynproc_kerneliPiS_S_iiii,"aw",@nobits
	.sectionflags	@""
	.align	4
.nv.shared._Z14dynproc_kerneliPiS_S_iiii:
	.zero		3072


//--------------------- .nv.shared.reserved.0     --------------------------
	.section	.nv.shared.reserved.0,"aw",@nobits
	.weak		__nv_reservedSMEM_offset_0_alias
	.size		__nv_reservedSMEM_offset_0_alias, 0, 64
	.other		__nv_reservedSMEM_offset_0_alias,@"STO_CUDA_RESERVED_SHARED STV_DEFAULT"
__nv_reservedSMEM_offset_0_alias:
	.zero		0
	.zero		64


//--------------------- .nv.constant0._Z14dynproc_kerneliPiS_S_iiii --------------------------
	.section	.nv.constant0._Z14dynproc_kerneliPiS_S_iiii,"a",@progbits
	.sectionflags	@""
	.align	4
.nv.constant0._Z14dynproc_kerneliPiS_S_iiii:
	.zero		944


//--------------------- SYMBOLS --------------------------

	.type		.nv.reservedSmem.offset0,@object
	.size		.nv.reservedSmem.offset0,0x4
	.type		.nv.reservedSmem.cap,@object
	.size		.nv.reservedSmem.cap,0x4
